	.headerflags	@"EF_CUDA_TEXMODE_UNIFIED EF_CUDA_64BIT_ADDRESS EF_CUDA_ACCELERATORS EF_CUDA_SM90 EF_CUDA_VIRTUAL_SM(EF_CUDA_SM90)"
	.elftype	@"ET_EXEC"


//--------------------- .nv.info                  --------------------------
	.section	.nv.info,"",@"SHT_CUDA_INFO"
	.align	4


	//----- nvinfo : EIATTR_REGCOUNT
	.align		4
        /*0000*/ 	.byte	0x04, 0x2f
        /*0002*/ 	.short	(.L_1 - .L_0)
	.align		4
.L_0:
        /*0004*/ 	.word	index@(triton_poi_fused_convolution_19)
        /*0008*/ 	.word	0x00000017


	//----- nvinfo : EIATTR_MIN_STACK_SIZE
	.align		4
.L_1:
        /*000c*/ 	.byte	0x04, 0x12
        /*000e*/ 	.short	(.L_3 - .L_2)
	.align		4
.L_2:
        /*0010*/ 	.word	index@(triton_poi_fused_convolution_19)
        /*0014*/ 	.word	0x00000000


	//----- nvinfo : EIATTR_FRAME_SIZE
	.align		4
.L_3:
        /*0018*/ 	.byte	0x04, 0x11
        /*001a*/ 	.short	(.L_5 - .L_4)
	.align		4
.L_4:
        /*001c*/ 	.word	index@(triton_poi_fused_convolution_19)
        /*0020*/ 	.word	0x00000000


	//----- nvinfo : EIATTR_MIN_STACK_SIZE
	.align		4
.L_5:
        /*0024*/ 	.byte	0x04, 0x12
        /*0026*/ 	.short	(.L_7 - .L_6)
	.align		4
.L_6:
        /*0028*/ 	.word	index@(triton_poi_fused_convolution_19)
        /*002c*/ 	.word	0x00000000
.L_7:


//--------------------- .nv.info.triton_poi_fused_convolution_19 --------------------------
	.section	.nv.info.triton_poi_fused_convolution_19,"",@"SHT_CUDA_INFO"
	.sectionflags	@""
	.align	4


	//----- nvinfo : EIATTR_CUDA_API_VERSION
	.align		4
        /*0000*/ 	.byte	0x04, 0x37
        /*0002*/ 	.short	(.L_9 - .L_8)
.L_8:
        /*0004*/ 	.word	0x0000007c


	//----- nvinfo : EIATTR_KPARAM_INFO
	.align		4
.L_9:
        /*0008*/ 	.byte	0x04, 0x17
        /*000a*/ 	.short	(.L_11 - .L_10)
.L_10:
        /*000c*/ 	.word	0x00000000
        /*0010*/ 	.short	0x0004
        /*0012*/ 	.short	0x001c
        /*0014*/ 	.byte	0x00, 0xf0, 0x11, 0x00


	//----- nvinfo : EIATTR_KPARAM_INFO
	.align		4
.L_11:
        /*0018*/ 	.byte	0x04, 0x17
        /*001a*/ 	.short	(.L_13 - .L_12)
.L_12:
        /*001c*/ 	.word	0x00000000
        /*0020*/ 	.short	0x0003
        /*0022*/ 	.short	0x0018
        /*0024*/ 	.byte	0x00, 0xf0, 0x11, 0x00


	//----- nvinfo : EIATTR_KPARAM_INFO
	.align		4
.L_13:
        /*0028*/ 	.byte	0x04, 0x17
        /*002a*/ 	.short	(.L_15 - .L_14)
.L_14:
        /*002c*/ 	.word	0x00000000
        /*0030*/ 	.short	0x0002
        /*0032*/ 	.short	0x0010
        /*0034*/ 	.byte	0x00, 0xf4, 0x21, 0x00


	//----- nvinfo : EIATTR_KPARAM_INFO
	.align		4
.L_15:
        /*0038*/ 	.byte	0x04, 0x17
        /*003a*/ 	.short	(.L_17 - .L_16)
.L_16:
        /*003c*/ 	.word	0x00000000
        /*0040*/ 	.short	0x0001
        /*0042*/ 	.short	0x0008
        /*0044*/ 	.byte	0x00, 0xf4, 0x21, 0x00


	//----- nvinfo : EIATTR_KPARAM_INFO
	.align		4
.L_17:
        /*0048*/ 	.byte	0x04, 0x17
        /*004a*/ 	.short	(.L_19 - .L_18)
.L_18:
        /*004c*/ 	.word	0x00000000
        /*0050*/ 	.short	0x0000
        /*0052*/ 	.short	0x0000
        /*0054*/ 	.byte	0x00, 0xf4, 0x21, 0x00


	//----- nvinfo : EIATTR_SPARSE_MMA_MASK
	.align		4
.L_19:
        /*0058*/ 	.byte	0x03, 0x50
        /*005a*/ 	.short	0x0000


	//----- nvinfo : EIATTR_MAXREG_COUNT
	.align		4
        /*005c*/ 	.byte	0x03, 0x1b
        /*005e*/ 	.short	0x00ff


	//----- nvinfo : EIATTR_EXIT_INSTR_OFFSETS
	.align		4
        /*0060*/ 	.byte	0x04, 0x1c
        /*0062*/ 	.short	(.L_21 - .L_20)


	//   ....[0]....
.L_20:
        /*0064*/ 	.word	0x000002a0


	//   ....[1]....
        /*0068*/ 	.word	0x000002c0


	//----- nvinfo : EIATTR_REQNTID
	.align		4
.L_21:
        /*006c*/ 	.byte	0x04, 0x10
        /*006e*/ 	.short	(.L_23 - .L_22)
.L_22:
        /*0070*/ 	.word	0x00000080
        /*0074*/ 	.word	0x00000001
        /*0078*/ 	.word	0x00000001


	//----- nvinfo : EIATTR_CBANK_PARAM_SIZE
	.align		4
.L_23:
        /*007c*/ 	.byte	0x03, 0x19
        /*007e*/ 	.short	0x0020


	//----- nvinfo : EIATTR_PARAM_CBANK
	.align		4
        /*0080*/ 	.byte	0x04, 0x0a
        /*0082*/ 	.short	(.L_25 - .L_24)
	.align		4
.L_24:
        /*0084*/ 	.word	index@(.nv.constant0.triton_poi_fused_convolution_19)
        /*0088*/ 	.short	0x0210
        /*008a*/ 	.short	0x0020


	//----- nvinfo : EIATTR_SW_WAR
	.align		4
.L_25:
        /*008c*/ 	.byte	0x04, 0x36
        /*008e*/ 	.short	(.L_27 - .L_26)
.L_26:
        /*0090*/ 	.word	0x00000008
.L_27:


//--------------------- .nv.callgraph             --------------------------
	.section	.nv.callgraph,"",@"SHT_CUDA_CALLGRAPH"
	.align	4
	.sectionentsize	8
	.align		4
        /*0000*/ 	.word	0x00000000
	.align		4
        /*0004*/ 	.word	0xffffffff
	.align		4
        /*0008*/ 	.word	0x00000000
	.align		4
        /*000c*/ 	.word	0xfffffffe
	.align		4
        /*0010*/ 	.word	0x00000000
	.align		4
        /*0014*/ 	.word	0xfffffffd
	.align		4
        /*0018*/ 	.word	0x00000000
	.align		4
        /*001c*/ 	.word	0xfffffffc


//--------------------- .text.triton_poi_fused_convolution_19 --------------------------
	.section	.text.triton_poi_fused_convolution_19,"ax",@progbits
	.align	128
        .global         triton_poi_fused_convolution_19
        .type           triton_poi_fused_convolution_19,@function
        .size           triton_poi_fused_convolution_19,(.L_x_1 - triton_poi_fused_convolution_19)
        .other          triton_poi_fused_convolution_19,@"STO_CUDA_ENTRY STV_DEFAULT"
triton_poi_fused_convolution_19:
.text.triton_poi_fused_convolution_19:
[----:B------:R-:W0:Y:S02]  /*0000*/  LDC R1, c[0x0][0x28] ;  /* 0x00000a00ff017b82 */ /* 0x000e240000000800 */
[----:B------:R-:W1:Y:S01]  /*0010*/  S2R R0, SR_CTAID.Y ;  /* 0x0000000000007919 */ /* 0x000e620000002600 */
[----:B------:R-:W2:Y:S01]  /*0020*/  LDC.64 R4, c[0x0][0x218] ;  /* 0x00008600ff047b82 */ /* 0x000ea20000000a00 */
[----:B------:R-:W-:Y:S01]  /*0030*/  HFMA2.MMA R20, -RZ, RZ, 0, 0 ;  /* 0x00000000ff147435 */ /* 0x000fe200000001ff */
[----:B------:R-:W-:Y:S01]  /*0040*/  CS2R R18, SRZ ;  /* 0x0000000000127805 */ /* 0x000fe2000001ff00 */
[----:B------:R-:W3:Y:S01]  /*0050*/  S2R R6, SR_TID.X ;  /* 0x0000000000067919 */ /* 0x000ee20000002100 */
[----:B------:R-:W-:Y:S01]  /*0060*/  ULDC.64 UR4, c[0x0][0x208] ;  /* 0x0000820000047ab9 */ /* 0x000fe20000000a00 */
[----:B------:R-:W4:Y:S01]  /*0070*/  S2R R11, SR_CTAID.X ;  /* 0x00000000000b7919 */ /* 0x000f220000002500 */
[----:B-1----:R-:W-:Y:S02]  /*0080*/  SHF.R.S32.HI R3, RZ, 0x1f, R0 ;  /* 0x0000001fff037819 */ /* 0x002fe40000011400 */
[----:B------:R-:W-:Y:S02]  /*0090*/  ISETP.GE.AND P0, PT, R0, 0x10, PT ;  /* 0x000000100000780c */ /* 0x000fe40003f06270 */
[----:B------:R-:W-:-:S02]  /*00a0*/  LEA.HI R7, R3, R0, RZ, 0x2 ;  /* 0x0000000003077211 */ /* 0x000fc400078f10ff */
[----:B------:R-:W1:Y:S01]  /*00b0*/  LDC.64 R2, c[0x0][0x210] ;  /* 0x00008400ff027b82 */ /* 0x000e620000000a00 */
[----:B---3--:R-:W-:Y:S02]  /*00c0*/  SHF.L.U32 R6, R6, 0x2, RZ ;  /* 0x0000000206067819 */ /* 0x008fe400000006ff */
[C---:B------:R-:W-:Y:S01]  /*00d0*/  IMAD.SHL.U32 R8, R7.reuse, 0x1000, RZ ;  /* 0x0000100007087824 */ /* 0x040fe200078e00ff */
[----:B------:R-:W-:Y:S02]  /*00e0*/  LOP3.LUT R9, R7, 0xfffffffc, RZ, 0xc0, !PT ;  /* 0xfffffffc07097812 */ /* 0x000fe400078ec0ff */
[----:B------:R-:W-:Y:S02]  /*00f0*/  LOP3.LUT R6, R6, 0x1fc, RZ, 0xc0, !PT ;  /* 0x000001fc06067812 */ /* 0x000fe400078ec0ff */
[----:B------:R-:W-:Y:S02]  /*0100*/  IADD3 R7, -R9, R0, RZ ;  /* 0x0000000009077210 */ /* 0x000fe40007ffe1ff */
[----:B------:R-:W-:Y:S01]  /*0110*/  LOP3.LUT R8, R8, 0xffffc000, RZ, 0xc0, !PT ;  /* 0xffffc00008087812 */ /* 0x000fe200078ec0ff */
[----:B----4-:R-:W-:-:S02]  /*0120*/  IMAD R9, R11, 0x200, R6 ;  /* 0x000002000b097824 */ /* 0x010fc400078e0206 */
[----:B--2---:R-:W-:Y:S01]  /*0130*/  IMAD.WIDE R4, R7, 0x4, R4 ;  /* 0x0000000407047825 */ /* 0x004fe200078e0204 */
[----:B------:R-:W-:-:S04]  /*0140*/  IADD3 R8, R7, R8, RZ ;  /* 0x0000000807087210 */ /* 0x000fc80007ffe0ff */
[----:B------:R-:W2:Y:S01]  /*0150*/  @!P0 LDG.E.EL R20, desc[UR4][R4.64] ;  /* 0x0000000404148981 */ /* 0x000ea2000c2e1900 */
[----:B------:R-:W-:-:S04]  /*0160*/  IMAD R11, R9, 0x4, R8 ;  /* 0x00000004090b7824 */ /* 0x000fc800078e0208 */
[C---:B------:R-:W-:Y:S01]  /*0170*/  VIADD R17, R11.reuse, 0xc ;  /* 0x0000000c0b117836 */ /* 0x040fe20000000000 */
[----:B------:R-:W-:Y:S01]  /*0180*/  IADD3 R13, R11, 0x4, RZ ;  /* 0x000000040b0d7810 */ /* 0x000fe20007ffe0ff */
[----:B-1----:R-:W-:Y:S01]  /*0190*/  IMAD.WIDE R6, R11, 0x4, R2 ;  /* 0x000000040b067825 */ /* 0x002fe200078e0202 */
[----:B------:R-:W-:-:S03]  /*01a0*/  IADD3 R15, R11, 0x8, RZ ;  /* 0x000000080b0f7810 */ /* 0x000fc60007ffe0ff */
[----:B------:R-:W-:-:S04]  /*01b0*/  IMAD.WIDE R10, R13, 0x4, R2 ;  /* 0x000000040d0a7825 */ /* 0x000fc800078e0202 */
[--C-:B------:R-:W-:Y:S02]  /*01c0*/  IMAD.WIDE R12, R15, 0x4, R2.reuse ;  /* 0x000000040f0c7825 */ /* 0x100fe400078e0202 */
[----:B------:R-:W1:Y:S02]  /*01d0*/  LDC.64 R14, c[0x0][0x220] ;  /* 0x00008800ff0e7b82 */ /* 0x000e640000000a00 */
[----:B------:R-:W-:Y:S01]  /*01e0*/  IMAD.WIDE R2, R17, 0x4, R2 ;  /* 0x0000000411027825 */ /* 0x000fe200078e0202 */
[----:B------:R-:W-:Y:S01]  /*01f0*/  CS2R R16, SRZ ;  /* 0x0000000000107805 */ /* 0x000fe2000001ff00 */
[----:B------:R-:W2:Y:S04]  /*0200*/  @!P0 LDG.E.EL R18, desc[UR4][R12.64] ;  /* 0x000000040c128981 */ /* 0x000ea8000c2e1900 */
[----:B------:R-:W3:Y:S04]  /*0210*/  @!P0 LDG.E.EL R19, desc[UR4][R2.64] ;  /* 0x0000000402138981 */ /* 0x000ee8000c2e1900 */
[----:B------:R-:W4:Y:S04]  /*0220*/  @!P0 LDG.E.EL R16, desc[UR4][R6.64] ;  /* 0x0000000406108981 */ /* 0x000f28000c2e1900 */
[----:B------:R-:W5:Y:S01]  /*0230*/  @!P0 LDG.E.EL R17, desc[UR4][R10.64] ;  /* 0x000000040a118981 */ /* 0x000f62000c2e1900 */
[----:B------:R-:W-:-:S05]  /*0240*/  LEA R9, R0, R9, 0xc ;  /* 0x0000000900097211 */ /* 0x000fca00078e60ff */
[----:B-1----:R-:W-:-:S04]  /*0250*/  IMAD.WIDE R8, R9, 0x4, R14 ;  /* 0x0000000409087825 */ /* 0x002fc800078e020e */
[C---:B--2---:R-:W-:Y:S01]  /*0260*/  FADD R18, R20.reuse, R18 ;  /* 0x0000001214127221 */ /* 0x044fe20000000000 */
[C---:B---3--:R-:W-:Y:S01]  /*0270*/  FADD R19, R20.reuse, R19 ;  /* 0x0000001314137221 */ /* 0x048fe20000000000 */
[C---:B----4-:R-:W-:Y:S01]  /*0280*/  FADD R16, R20.reuse, R16 ;  /* 0x0000001014107221 */ /* 0x050fe20000000000 */
[----:B-----5:R-:W-:Y:S01]  /*0290*/  FADD R17, R20, R17 ;  /* 0x0000001114117221 */ /* 0x020fe20000000000 */
[----:B------:R-:W-:Y:S06]  /*02a0*/  @P0 EXIT ;  /* 0x000000000000094d */ /* 0x000fec0003800000 */
[----:B------:R-:W-:Y:S01]  /*02b0*/  STG.E.128 desc[UR4][R8.64], R16 ;  /* 0x0000001008007986 */ /* 0x000fe2000c101d04 */
[----:B------:R-:W-:Y:S05]  /*02c0*/  EXIT ;  /* 0x000000000000794d */ /* 0x000fea0003800000 */
.L_x_0:
[----:B------:R-:W-:-:S00]  /*02d0*/  BRA `(.L_x_0) ;  /* 0xfffffffc00fc7947 */ /* 0x000fc0000383ffff */
[----:B------:R-:W-:-:S00]  /*02e0*/  NOP ;  /* 0x0000000000007918 */ /* 0x000fc00000000000 */
        /* <DEDUP_REMOVED lines=9> */
.L_x_1:


//--------------------- .nv.constant0.triton_poi_fused_convolution_19 --------------------------
	.section	.nv.constant0.triton_poi_fused_convolution_19,"a",@progbits
	.sectionflags	@""
	.align	4
.nv.constant0.triton_poi_fused_convolution_19:
	.zero		560
